//
// Generated by NVIDIA NVVM Compiler
//
// Compiler Build ID: CL-36424714
// Cuda compilation tools, release 13.0, V13.0.88
// Based on NVVM 20.0.0
//

.version 9.0
.target sm_100
.address_size 64

	// .globl	_Z5checkPiS_ii

.visible .entry _Z5checkPiS_ii(
	.param .u64 .ptr .align 1 _Z5checkPiS_ii_param_0,
	.param .u64 .ptr .align 1 _Z5checkPiS_ii_param_1,
	.param .u32 _Z5checkPiS_ii_param_2,
	.param .u32 _Z5checkPiS_ii_param_3
)
{


	ret;

}


// ===== COMPILED SASS (sm_100) =====

	.target	sm_100

	.elftype	@"ET_EXEC"


//--------------------- .note.nv.tkinfo           --------------------------
	.section	.note.nv.tkinfo,"",@"SHT_NOTE"
	.sectionflags	@"SHF_NOTE_NV_TKINFO"
	.tkinfo
        /*0018*/ 	.word	0x00000002
        /*0030*/ 	.string	""
        /*0030*/ 	.string	"ptxas"
        /*0030*/ 	.string	"Cuda compilation tools, release 13.0, V13.0.88"
        /*0030*/ 	.string	"Build cuda_13.0.r13.0/compiler.36424714_0"
        /*0030*/ 	.string	"-arch sm_100 -m 64 "



//--------------------- .note.nv.cuinfo           --------------------------
	.section	.note.nv.cuinfo,"",@"SHT_NOTE"
	.sectionflags	@"SHF_NOTE_NV_CUINFO"
        /*0018*/ 	.short	0x0002
        /*001a*/ 	.short	0x0064
        /*001c*/ 	.short	0x0082
	.zero		2


//--------------------- .nv.info                  --------------------------
	.section	.nv.info,"",@"SHT_CUDA_INFO"
	.align	4


	//----- nvinfo : EIATTR_REGCOUNT
	.align		4
        /*0000*/ 	.byte	0x04, 0x2f
        /*0002*/ 	.short	(.L_1 - .L_0)
	.align		4
.L_0:
        /*0004*/ 	.word	index@(_Z5checkPiS_ii)
        /*0008*/ 	.word	0x00000004


	//----- nvinfo : EIATTR_FRAME_SIZE
	.align		4
.L_1:
        /*000c*/ 	.byte	0x04, 0x11
        /*000e*/ 	.short	(.L_3 - .L_2)
	.align		4
.L_2:
        /*0010*/ 	.word	index@(_Z5checkPiS_ii)
        /*0014*/ 	.word	0x00000000


	//----- nvinfo : EIATTR_MIN_STACK_SIZE
	.align		4
.L_3:
        /*0018*/ 	.byte	0x04, 0x12
        /*001a*/ 	.short	(.L_5 - .L_4)
	.align		4
.L_4:
        /*001c*/ 	.word	index@(_Z5checkPiS_ii)
        /*0020*/ 	.word	0x00000000
.L_5:


//--------------------- .nv.compat                --------------------------
	.section	.nv.compat,"",@"SHT_CUDA_COMPAT_INFO"
	.align	4
        /*0000*/ 	.byte	0x02, 0x09, 0x00, 0x00, 0x02, 0x02, 0x01, 0x00, 0x02, 0x05, 0x05, 0x00, 0x03, 0x07, 0x01, 0x01
        /*0010*/ 	.byte	0x02, 0x03, 0x00, 0x00, 0x02, 0x06, 0x01, 0x00, 0x04, 0x0b, 0x08, 0x00, 0x09, 0x00, 0x00, 0x00
        /*0020*/ 	.byte	0x00, 0x00, 0x00, 0x00


//--------------------- .nv.info._Z5checkPiS_ii   --------------------------
	.section	.nv.info._Z5checkPiS_ii,"",@"SHT_CUDA_INFO"
	.sectionflags	@""
	.align	4


	//----- nvinfo : EIATTR_CUDA_API_VERSION
	.align		4
        /*0000*/ 	.byte	0x04, 0x37
        /*0002*/ 	.short	(.L_7 - .L_6)
.L_6:
        /*0004*/ 	.word	0x00000082


	//----- nvinfo : EIATTR_KPARAM_INFO
	.align		4
.L_7:
        /*0008*/ 	.byte	0x04, 0x17
        /*000a*/ 	.short	(.L_9 - .L_8)
.L_8:
        /*000c*/ 	.word	0x00000000
        /*0010*/ 	.short	0x0003
        /*0012*/ 	.short	0x0014
        /*0014*/ 	.byte	0x00, 0xf0, 0x11, 0x00


	//----- nvinfo : EIATTR_KPARAM_INFO
	.align		4
.L_9:
        /*0018*/ 	.byte	0x04, 0x17
        /*001a*/ 	.short	(.L_11 - .L_10)
.L_10:
        /*001c*/ 	.word	0x00000000
        /*0020*/ 	.short	0x0002
        /*0022*/ 	.short	0x0010
        /*0024*/ 	.byte	0x00, 0xf0, 0x11, 0x00


	//----- nvinfo : EIATTR_KPARAM_INFO
	.align		4
.L_11:
        /*0028*/ 	.byte	0x04, 0x17
        /*002a*/ 	.short	(.L_13 - .L_12)
.L_12:
        /*002c*/ 	.word	0x00000000
        /*0030*/ 	.short	0x0001
        /*0032*/ 	.short	0x0008
        /*0034*/ 	.byte	0x00, 0xf5, 0x21, 0x00


	//----- nvinfo : EIATTR_KPARAM_INFO
	.align		4
.L_13:
        /*0038*/ 	.byte	0x04, 0x17
        /*003a*/ 	.short	(.L_15 - .L_14)
.L_14:
        /*003c*/ 	.word	0x00000000
        /*0040*/ 	.short	0x0000
        /*0042*/ 	.short	0x0000
        /*0044*/ 	.byte	0x00, 0xf5, 0x21, 0x00


	//----- nvinfo : EIATTR_SPARSE_MMA_MASK
	.align		4
.L_15:
        /*0048*/ 	.byte	0x03, 0x50
        /*004a*/ 	.short	0x0000


	//----- nvinfo : EIATTR_MAXREG_COUNT
	.align		4
        /*004c*/ 	.byte	0x03, 0x1b
        /*004e*/ 	.short	0x00ff


	//----- nvinfo : EIATTR_MERCURY_ISA_VERSION
	.align		4
        /*0050*/ 	.byte	0x03, 0x5f
        /*0052*/ 	.short	0x0101


	//----- nvinfo : EIATTR_VRC_CTA_INIT_COUNT
	.align		4
        /*0054*/ 	.byte	0x02, 0x4a
	.zero		1
	.zero		1


	//----- nvinfo : EIATTR_EXIT_INSTR_OFFSETS
	.align		4
        /*0058*/ 	.byte	0x04, 0x1c
        /*005a*/ 	.short	(.L_17 - .L_16)


	//   ....[0]....
.L_16:
        /*005c*/ 	.word	0x00000010


	//----- nvinfo : EIATTR_CBANK_PARAM_SIZE
	.align		4
.L_17:
        /*0060*/ 	.byte	0x03, 0x19
        /*0062*/ 	.short	0x0018


	//----- nvinfo : EIATTR_PARAM_CBANK
	.align		4
        /*0064*/ 	.byte	0x04, 0x0a
        /*0066*/ 	.short	(.L_19 - .L_18)
	.align		4
.L_18:
        /*0068*/ 	.word	index@(.nv.constant0._Z5checkPiS_ii)
        /*006c*/ 	.short	0x0380
        /*006e*/ 	.short	0x0018


	//----- nvinfo : EIATTR_SW_WAR
	.align		4
.L_19:
        /*0070*/ 	.byte	0x04, 0x36
        /*0072*/ 	.short	(.L_21 - .L_20)
.L_20:
        /*0074*/ 	.word	0x00000008
.L_21:


//--------------------- .nv.callgraph             --------------------------
	.section	.nv.callgraph,"",@"SHT_CUDA_CALLGRAPH"
	.align	4
	.sectionentsize	8
	.align		4
        /*0000*/ 	.word	0x00000000
	.align		4
        /*0004*/ 	.word	0xffffffff
	.align		4
        /*0008*/ 	.word	0x00000000
	.align		4
        /*000c*/ 	.word	0xfffffffe
	.align		4
        /*0010*/ 	.word	0x00000000
	.align		4
        /*0014*/ 	.word	0xfffffffd
	.align		4
        /*0018*/ 	.word	0x00000000
	.align		4
        /*001c*/ 	.word	0xfffffffc


//--------------------- .text._Z5checkPiS_ii      --------------------------
	.section	.text._Z5checkPiS_ii,"ax",@progbits
	.align	128
        .global         _Z5checkPiS_ii
        .type           _Z5checkPiS_ii,@function
        .size           _Z5checkPiS_ii,(.L_x_1 - _Z5checkPiS_ii)
        .other          _Z5checkPiS_ii,@"STO_CUDA_ENTRY STV_DEFAULT"
_Z5checkPiS_ii:
.text._Z5checkPiS_ii:
[----:B------:R-:W-:Y:S01]  /*0000*/  LDC R1, c[0x0][0x37c] ;  /* 0x0000df00ff017b82 */ /* 0x000fe20000000800 */
[----:B------:R-:W-:Y:S05]  /*0010*/  EXIT ;  /* 0x000000000000794d */ /* 0x000fea0003800000 */
.L_x_0:
[----:B------:R-:W-:-:S00]  /*0020*/  BRA `(.L_x_0) ;  /* 0xfffffffc00fc7947 */ /* 0x000fc0000383ffff */
[----:B------:R-:W-:-:S00]  /*0030*/  NOP ;  /* 0x0000000000007918 */ /* 0x000fc00000000000 */
        /* <DEDUP_REMOVED lines=12> */
.L_x_1:


//--------------------- .nv.shared.reserved.0     --------------------------
	.section	.nv.shared.reserved.0,"aw",@nobits
	.weak		__nv_reservedSMEM_offset_0_alias
	.size		__nv_reservedSMEM_offset_0_alias, 0, 64
	.other		__nv_reservedSMEM_offset_0_alias,@"STO_CUDA_RESERVED_SHARED STV_DEFAULT"
__nv_reservedSMEM_offset_0_alias:
	.zero		0
	.zero		64


//--------------------- .nv.constant0._Z5checkPiS_ii --------------------------
	.section	.nv.constant0._Z5checkPiS_ii,"a",@progbits
	.sectionflags	@""
	.align	4
.nv.constant0._Z5checkPiS_ii:
	.zero		920


//--------------------- SYMBOLS --------------------------

	.type		.nv.reservedSmem.offset0,@object
	.size		.nv.reservedSmem.offset0,0x4
